//
// Generated by NVIDIA NVVM Compiler
//
// Compiler Build ID: CL-36424714
// Cuda compilation tools, release 13.0, V13.0.88
// Based on NVVM 20.0.0
//

.version 9.0
.target sm_100
.address_size 64

	// .globl	_Z6MatAddPfS_S_

.visible .entry _Z6MatAddPfS_S_(
	.param .u64 .ptr .align 1 _Z6MatAddPfS_S__param_0,
	.param .u64 .ptr .align 1 _Z6MatAddPfS_S__param_1,
	.param .u64 .ptr .align 1 _Z6MatAddPfS_S__param_2
)
{
	.reg .pred 	%p<4>;
	.reg .b32 	%r<11>;
	.reg .b32 	%f<4>;
	.reg .b64 	%rd<11>;

	ld.param.u64 	%rd1, [_Z6MatAddPfS_S__param_0];
	ld.param.u64 	%rd2, [_Z6MatAddPfS_S__param_1];
	ld.param.u64 	%rd3, [_Z6MatAddPfS_S__param_2];
	mov.u32 	%r3, %ctaid.x;
	mov.u32 	%r4, %ntid.x;
	mov.u32 	%r5, %tid.x;
	mad.lo.s32 	%r1, %r3, %r4, %r5;
	mov.u32 	%r6, %ctaid.y;
	mov.u32 	%r7, %ntid.y;
	mov.u32 	%r8, %tid.y;
	mad.lo.s32 	%r9, %r6, %r7, %r8;
	setp.gt.s32 	%p1, %r1, 9999;
	setp.gt.u32 	%p2, %r9, 9999;
	or.pred  	%p3, %p1, %p2;
	@%p3 bra 	$L__BB0_2;
	cvta.to.global.u64 	%rd4, %rd1;
	cvta.to.global.u64 	%rd5, %rd2;
	cvta.to.global.u64 	%rd6, %rd3;
	mad.lo.s32 	%r10, %r1, 10000, %r9;
	mul.wide.s32 	%rd7, %r10, 4;
	add.s64 	%rd8, %rd4, %rd7;
	ld.global.f32 	%f1, [%rd8];
	add.s64 	%rd9, %rd5, %rd7;
	ld.global.f32 	%f2, [%rd9];
	add.f32 	%f3, %f1, %f2;
	add.s64 	%rd10, %rd6, %rd7;
	st.global.f32 	[%rd10], %f3;
$L__BB0_2:
	ret;

}


// ===== COMPILED SASS (sm_100) =====

	.target	sm_100

	.elftype	@"ET_EXEC"


//--------------------- .note.nv.tkinfo           --------------------------
	.section	.note.nv.tkinfo,"",@"SHT_NOTE"
	.sectionflags	@"SHF_NOTE_NV_TKINFO"
	.tkinfo
        /*0018*/ 	.word	0x00000002
        /*0030*/ 	.string	""
        /*0030*/ 	.string	"ptxas"
        /*0030*/ 	.string	"Cuda compilation tools, release 13.0, V13.0.88"
        /*0030*/ 	.string	"Build cuda_13.0.r13.0/compiler.36424714_0"
        /*0030*/ 	.string	"-arch sm_100 -m 64 "



//--------------------- .note.nv.cuinfo           --------------------------
	.section	.note.nv.cuinfo,"",@"SHT_NOTE"
	.sectionflags	@"SHF_NOTE_NV_CUINFO"
        /*0018*/ 	.short	0x0002
        /*001a*/ 	.short	0x0064
        /*001c*/ 	.short	0x0082
	.zero		2


//--------------------- .nv.info                  --------------------------
	.section	.nv.info,"",@"SHT_CUDA_INFO"
	.align	4


	//----- nvinfo : EIATTR_REGCOUNT
	.align		4
        /*0000*/ 	.byte	0x04, 0x2f
        /*0002*/ 	.short	(.L_1 - .L_0)
	.align		4
.L_0:
        /*0004*/ 	.word	index@(_Z6MatAddPfS_S_)
        /*0008*/ 	.word	0x0000000c


	//----- nvinfo : EIATTR_FRAME_SIZE
	.align		4
.L_1:
        /*000c*/ 	.byte	0x04, 0x11
        /*000e*/ 	.short	(.L_3 - .L_2)
	.align		4
.L_2:
        /*0010*/ 	.word	index@(_Z6MatAddPfS_S_)
        /*0014*/ 	.word	0x00000000


	//----- nvinfo : EIATTR_MIN_STACK_SIZE
	.align		4
.L_3:
        /*0018*/ 	.byte	0x04, 0x12
        /*001a*/ 	.short	(.L_5 - .L_4)
	.align		4
.L_4:
        /*001c*/ 	.word	index@(_Z6MatAddPfS_S_)
        /*0020*/ 	.word	0x00000000
.L_5:


//--------------------- .nv.compat                --------------------------
	.section	.nv.compat,"",@"SHT_CUDA_COMPAT_INFO"
	.align	4
        /*0000*/ 	.byte	0x02, 0x09, 0x00, 0x00, 0x02, 0x02, 0x01, 0x00, 0x02, 0x05, 0x05, 0x00, 0x03, 0x07, 0x01, 0x01
        /*0010*/ 	.byte	0x02, 0x03, 0x00, 0x00, 0x02, 0x06, 0x01, 0x00, 0x04, 0x0b, 0x08, 0x00, 0x09, 0x00, 0x00, 0x00
        /*0020*/ 	.byte	0x00, 0x00, 0x00, 0x00


//--------------------- .nv.info._Z6MatAddPfS_S_  --------------------------
	.section	.nv.info._Z6MatAddPfS_S_,"",@"SHT_CUDA_INFO"
	.sectionflags	@""
	.align	4


	//----- nvinfo : EIATTR_CUDA_API_VERSION
	.align		4
        /*0000*/ 	.byte	0x04, 0x37
        /*0002*/ 	.short	(.L_7 - .L_6)
.L_6:
        /*0004*/ 	.word	0x00000082


	//----- nvinfo : EIATTR_KPARAM_INFO
	.align		4
.L_7:
        /*0008*/ 	.byte	0x04, 0x17
        /*000a*/ 	.short	(.L_9 - .L_8)
.L_8:
        /*000c*/ 	.word	0x00000000
        /*0010*/ 	.short	0x0002
        /*0012*/ 	.short	0x0010
        /*0014*/ 	.byte	0x00, 0xf5, 0x21, 0x00


	//----- nvinfo : EIATTR_KPARAM_INFO
	.align		4
.L_9:
        /*0018*/ 	.byte	0x04, 0x17
        /*001a*/ 	.short	(.L_11 - .L_10)
.L_10:
        /*001c*/ 	.word	0x00000000
        /*0020*/ 	.short	0x0001
        /*0022*/ 	.short	0x0008
        /*0024*/ 	.byte	0x00, 0xf5, 0x21, 0x00


	//----- nvinfo : EIATTR_KPARAM_INFO
	.align		4
.L_11:
        /*0028*/ 	.byte	0x04, 0x17
        /*002a*/ 	.short	(.L_13 - .L_12)
.L_12:
        /*002c*/ 	.word	0x00000000
        /*0030*/ 	.short	0x0000
        /*0032*/ 	.short	0x0000
        /*0034*/ 	.byte	0x00, 0xf5, 0x21, 0x00


	//----- nvinfo : EIATTR_SPARSE_MMA_MASK
	.align		4
.L_13:
        /*0038*/ 	.byte	0x03, 0x50
        /*003a*/ 	.short	0x0000


	//----- nvinfo : EIATTR_MAXREG_COUNT
	.align		4
        /*003c*/ 	.byte	0x03, 0x1b
        /*003e*/ 	.short	0x00ff


	//----- nvinfo : EIATTR_MERCURY_ISA_VERSION
	.align		4
        /*0040*/ 	.byte	0x03, 0x5f
        /*0042*/ 	.short	0x0101


	//----- nvinfo : EIATTR_VRC_CTA_INIT_COUNT
	.align		4
        /*0044*/ 	.byte	0x02, 0x4a
	.zero		1
	.zero		1


	//----- nvinfo : EIATTR_EXIT_INSTR_OFFSETS
	.align		4
        /*0048*/ 	.byte	0x04, 0x1c
        /*004a*/ 	.short	(.L_15 - .L_14)


	//   ....[0]....
.L_14:
        /*004c*/ 	.word	0x000000b0


	//   ....[1]....
        /*0050*/ 	.word	0x00000180


	//----- nvinfo : EIATTR_CBANK_PARAM_SIZE
	.align		4
.L_15:
        /*0054*/ 	.byte	0x03, 0x19
        /*0056*/ 	.short	0x0018


	//----- nvinfo : EIATTR_PARAM_CBANK
	.align		4
        /*0058*/ 	.byte	0x04, 0x0a
        /*005a*/ 	.short	(.L_17 - .L_16)
	.align		4
.L_16:
        /*005c*/ 	.word	index@(.nv.constant0._Z6MatAddPfS_S_)
        /*0060*/ 	.short	0x0380
        /*0062*/ 	.short	0x0018


	//----- nvinfo : EIATTR_SW_WAR
	.align		4
.L_17:
        /*0064*/ 	.byte	0x04, 0x36
        /*0066*/ 	.short	(.L_19 - .L_18)
.L_18:
        /*0068*/ 	.word	0x00000008
.L_19:


//--------------------- .nv.callgraph             --------------------------
	.section	.nv.callgraph,"",@"SHT_CUDA_CALLGRAPH"
	.align	4
	.sectionentsize	8
	.align		4
        /*0000*/ 	.word	0x00000000
	.align		4
        /*0004*/ 	.word	0xffffffff
	.align		4
        /*0008*/ 	.word	0x00000000
	.align		4
        /*000c*/ 	.word	0xfffffffe
	.align		4
        /*0010*/ 	.word	0x00000000
	.align		4
        /*0014*/ 	.word	0xfffffffd
	.align		4
        /*0018*/ 	.word	0x00000000
	.align		4
        /*001c*/ 	.word	0xfffffffc


//--------------------- .text._Z6MatAddPfS_S_     --------------------------
	.section	.text._Z6MatAddPfS_S_,"ax",@progbits
	.align	128
        .global         _Z6MatAddPfS_S_
        .type           _Z6MatAddPfS_S_,@function
        .size           _Z6MatAddPfS_S_,(.L_x_1 - _Z6MatAddPfS_S_)
        .other          _Z6MatAddPfS_S_,@"STO_CUDA_ENTRY STV_DEFAULT"
_Z6MatAddPfS_S_:
.text._Z6MatAddPfS_S_:
[----:B------:R-:W-:Y:S01]  /*0000*/  LDC R1, c[0x0][0x37c] ;  /* 0x0000df00ff017b82 */ /* 0x000fe20000000800 */
[----:B------:R-:W0:Y:S07]  /*0010*/  S2R R2, SR_TID.Y ;  /* 0x0000000000027919 */ /* 0x000e2e0000002200 */
[----:B------:R-:W1:Y:S01]  /*0020*/  LDC R0, c[0x0][0x360] ;  /* 0x0000d800ff007b82 */ /* 0x000e620000000800 */
[----:B------:R-:W1:Y:S07]  /*0030*/  S2R R3, SR_TID.X ;  /* 0x0000000000037919 */ /* 0x000e6e0000002100 */
[----:B------:R-:W0:Y:S08]  /*0040*/  S2UR UR5, SR_CTAID.Y ;  /* 0x00000000000579c3 */ /* 0x000e300000002600 */
[----:B------:R-:W0:Y:S08]  /*0050*/  LDC R7, c[0x0][0x364] ;  /* 0x0000d900ff077b82 */ /* 0x000e300000000800 */
[----:B------:R-:W1:Y:S01]  /*0060*/  S2UR UR4, SR_CTAID.X ;  /* 0x00000000000479c3 */ /* 0x000e620000002500 */
[----:B0-----:R-:W-:-:S05]  /*0070*/  IMAD R7, R7, UR5, R2 ;  /* 0x0000000507077c24 */ /* 0x001fca000f8e0202 */
[----:B------:R-:W-:Y:S01]  /*0080*/  ISETP.GT.U32.AND P0, PT, R7, 0x270f, PT ;  /* 0x0000270f0700780c */ /* 0x000fe20003f04070 */
[----:B-1----:R-:W-:-:S05]  /*0090*/  IMAD R0, R0, UR4, R3 ;  /* 0x0000000400007c24 */ /* 0x002fca000f8e0203 */
[----:B------:R-:W-:-:S13]  /*00a0*/  ISETP.GT.OR P0, PT, R0, 0x270f, P0 ;  /* 0x0000270f0000780c */ /* 0x000fda0000704670 */
[----:B------:R-:W-:Y:S05]  /*00b0*/  @P0 EXIT ;  /* 0x000000000000094d */ /* 0x000fea0003800000 */
[----:B------:R-:W0:Y:S01]  /*00c0*/  LDC.64 R2, c[0x0][0x380] ;  /* 0x0000e000ff027b82 */ /* 0x000e220000000a00 */
[----:B------:R-:W1:Y:S01]  /*00d0*/  LDCU.64 UR4, c[0x0][0x358] ;  /* 0x00006b00ff0477ac */ /* 0x000e620008000a00 */
[----:B------:R-:W-:-:S06]  /*00e0*/  IMAD R9, R0, 0x2710, R7 ;  /* 0x0000271000097824 */ /* 0x000fcc00078e0207 */
[----:B------:R-:W2:Y:S08]  /*00f0*/  LDC.64 R4, c[0x0][0x388] ;  /* 0x0000e200ff047b82 */ /* 0x000eb00000000a00 */
[----:B------:R-:W3:Y:S01]  /*0100*/  LDC.64 R6, c[0x0][0x390] ;  /* 0x0000e400ff067b82 */ /* 0x000ee20000000a00 */
[----:B0-----:R-:W-:-:S06]  /*0110*/  IMAD.WIDE R2, R9, 0x4, R2 ;  /* 0x0000000409027825 */ /* 0x001fcc00078e0202 */
[----:B-1----:R-:W4:Y:S01]  /*0120*/  LDG.E R2, desc[UR4][R2.64] ;  /* 0x0000000402027981 */ /* 0x002f22000c1e1900 */
[----:B--2---:R-:W-:-:S06]  /*0130*/  IMAD.WIDE R4, R9, 0x4, R4 ;  /* 0x0000000409047825 */ /* 0x004fcc00078e0204 */
[----:B------:R-:W4:Y:S01]  /*0140*/  LDG.E R5, desc[UR4][R4.64] ;  /* 0x0000000404057981 */ /* 0x000f22000c1e1900 */
[----:B---3--:R-:W-:-:S04]  /*0150*/  IMAD.WIDE R6, R9, 0x4, R6 ;  /* 0x0000000409067825 */ /* 0x008fc800078e0206 */
[----:B----4-:R-:W-:-:S05]  /*0160*/  FADD R9, R2, R5 ;  /* 0x0000000502097221 */ /* 0x010fca0000000000 */
[----:B------:R-:W-:Y:S01]  /*0170*/  STG.E desc[UR4][R6.64], R9 ;  /* 0x0000000906007986 */ /* 0x000fe2000c101904 */
[----:B------:R-:W-:Y:S05]  /*0180*/  EXIT ;  /* 0x000000000000794d */ /* 0x000fea0003800000 */
.L_x_0:
[----:B------:R-:W-:-:S00]  /*0190*/  BRA `(.L_x_0) ;  /* 0xfffffffc00fc7947 */ /* 0x000fc0000383ffff */
[----:B------:R-:W-:-:S00]  /*01a0*/  NOP ;  /* 0x0000000000007918 */ /* 0x000fc00000000000 */
        /* <DEDUP_REMOVED lines=13> */
.L_x_1:


//--------------------- .nv.shared.reserved.0     --------------------------
	.section	.nv.shared.reserved.0,"aw",@nobits
	.weak		__nv_reservedSMEM_offset_0_alias
	.size		__nv_reservedSMEM_offset_0_alias, 0, 64
	.other		__nv_reservedSMEM_offset_0_alias,@"STO_CUDA_RESERVED_SHARED STV_DEFAULT"
__nv_reservedSMEM_offset_0_alias:
	.zero		0
	.zero		64


//--------------------- .nv.constant0._Z6MatAddPfS_S_ --------------------------
	.section	.nv.constant0._Z6MatAddPfS_S_,"a",@progbits
	.sectionflags	@""
	.align	4
.nv.constant0._Z6MatAddPfS_S_:
	.zero		920


//--------------------- SYMBOLS --------------------------

	.type		.nv.reservedSmem.offset0,@object
	.size		.nv.reservedSmem.offset0,0x4
